	.headerflags	@"EF_CUDA_TEXMODE_UNIFIED EF_CUDA_64BIT_ADDRESS EF_CUDA_ACCELERATORS EF_CUDA_SM90 EF_CUDA_VIRTUAL_SM(EF_CUDA_SM90)"
	.elftype	@"ET_EXEC"


//--------------------- .nv.info                  --------------------------
	.section	.nv.info,"",@"SHT_CUDA_INFO"
	.align	4


	//----- nvinfo : EIATTR_REGCOUNT
	.align		4
        /*0000*/ 	.byte	0x04, 0x2f
        /*0002*/ 	.short	(.L_1 - .L_0)
	.align		4
.L_0:
        /*0004*/ 	.word	index@(triton_poi_fused_max_pool2d_with_indices_22)
        /*0008*/ 	.word	0x00000012


	//----- nvinfo : EIATTR_MIN_STACK_SIZE
	.align		4
.L_1:
        /*000c*/ 	.byte	0x04, 0x12
        /*000e*/ 	.short	(.L_3 - .L_2)
	.align		4
.L_2:
        /*0010*/ 	.word	index@(triton_poi_fused_max_pool2d_with_indices_22)
        /*0014*/ 	.word	0x00000000


	//----- nvinfo : EIATTR_FRAME_SIZE
	.align		4
.L_3:
        /*0018*/ 	.byte	0x04, 0x11
        /*001a*/ 	.short	(.L_5 - .L_4)
	.align		4
.L_4:
        /*001c*/ 	.word	index@(triton_poi_fused_max_pool2d_with_indices_22)
        /*0020*/ 	.word	0x00000000


	//----- nvinfo : EIATTR_MIN_STACK_SIZE
	.align		4
.L_5:
        /*0024*/ 	.byte	0x04, 0x12
        /*0026*/ 	.short	(.L_7 - .L_6)
	.align		4
.L_6:
        /*0028*/ 	.word	index@(triton_poi_fused_max_pool2d_with_indices_22)
        /*002c*/ 	.word	0x00000000
.L_7:


//--------------------- .nv.info.triton_poi_fused_max_pool2d_with_indices_22 --------------------------
	.section	.nv.info.triton_poi_fused_max_pool2d_with_indices_22,"",@"SHT_CUDA_INFO"
	.sectionflags	@""
	.align	4


	//----- nvinfo : EIATTR_CUDA_API_VERSION
	.align		4
        /*0000*/ 	.byte	0x04, 0x37
        /*0002*/ 	.short	(.L_9 - .L_8)
.L_8:
        /*0004*/ 	.word	0x0000007c


	//----- nvinfo : EIATTR_KPARAM_INFO
	.align		4
.L_9:
        /*0008*/ 	.byte	0x04, 0x17
        /*000a*/ 	.short	(.L_11 - .L_10)
.L_10:
        /*000c*/ 	.word	0x00000000
        /*0010*/ 	.short	0x0003
        /*0012*/ 	.short	0x0018
        /*0014*/ 	.byte	0x00, 0xf0, 0x11, 0x00


	//----- nvinfo : EIATTR_KPARAM_INFO
	.align		4
.L_11:
        /*0018*/ 	.byte	0x04, 0x17
        /*001a*/ 	.short	(.L_13 - .L_12)
.L_12:
        /*001c*/ 	.word	0x00000000
        /*0020*/ 	.short	0x0002
        /*0022*/ 	.short	0x0010
        /*0024*/ 	.byte	0x00, 0xf4, 0x21, 0x00


	//----- nvinfo : EIATTR_KPARAM_INFO
	.align		4
.L_13:
        /*0028*/ 	.byte	0x04, 0x17
        /*002a*/ 	.short	(.L_15 - .L_14)
.L_14:
        /*002c*/ 	.word	0x00000000
        /*0030*/ 	.short	0x0001
        /*0032*/ 	.short	0x0008
        /*0034*/ 	.byte	0x00, 0xf4, 0x21, 0x00


	//----- nvinfo : EIATTR_KPARAM_INFO
	.align		4
.L_15:
        /*0038*/ 	.byte	0x04, 0x17
        /*003a*/ 	.short	(.L_17 - .L_16)
.L_16:
        /*003c*/ 	.word	0x00000000
        /*0040*/ 	.short	0x0000
        /*0042*/ 	.short	0x0000
        /*0044*/ 	.byte	0x00, 0xf4, 0x21, 0x00


	//----- nvinfo : EIATTR_SPARSE_MMA_MASK
	.align		4
.L_17:
        /*0048*/ 	.byte	0x03, 0x50
        /*004a*/ 	.short	0x0000


	//----- nvinfo : EIATTR_MAXREG_COUNT
	.align		4
        /*004c*/ 	.byte	0x03, 0x1b
        /*004e*/ 	.short	0x00ff


	//----- nvinfo : EIATTR_EXIT_INSTR_OFFSETS
	.align		4
        /*0050*/ 	.byte	0x04, 0x1c
        /*0052*/ 	.short	(.L_19 - .L_18)


	//   ....[0]....
.L_18:
        /*0054*/ 	.word	0x000002d0


	//   ....[1]....
        /*0058*/ 	.word	0x000002f0


	//----- nvinfo : EIATTR_REQNTID
	.align		4
.L_19:
        /*005c*/ 	.byte	0x04, 0x10
        /*005e*/ 	.short	(.L_21 - .L_20)
.L_20:
        /*0060*/ 	.word	0x00000080
        /*0064*/ 	.word	0x00000001
        /*0068*/ 	.word	0x00000001


	//----- nvinfo : EIATTR_CBANK_PARAM_SIZE
	.align		4
.L_21:
        /*006c*/ 	.byte	0x03, 0x19
        /*006e*/ 	.short	0x001c


	//----- nvinfo : EIATTR_PARAM_CBANK
	.align		4
        /*0070*/ 	.byte	0x04, 0x0a
        /*0072*/ 	.short	(.L_23 - .L_22)
	.align		4
.L_22:
        /*0074*/ 	.word	index@(.nv.constant0.triton_poi_fused_max_pool2d_with_indices_22)
        /*0078*/ 	.short	0x0210
        /*007a*/ 	.short	0x001c


	//----- nvinfo : EIATTR_SW_WAR
	.align		4
.L_23:
        /*007c*/ 	.byte	0x04, 0x36
        /*007e*/ 	.short	(.L_25 - .L_24)
.L_24:
        /*0080*/ 	.word	0x00000008
.L_25:


//--------------------- .nv.callgraph             --------------------------
	.section	.nv.callgraph,"",@"SHT_CUDA_CALLGRAPH"
	.align	4
	.sectionentsize	8
	.align		4
        /*0000*/ 	.word	0x00000000
	.align		4
        /*0004*/ 	.word	0xffffffff
	.align		4
        /*0008*/ 	.word	0x00000000
	.align		4
        /*000c*/ 	.word	0xfffffffe
	.align		4
        /*0010*/ 	.word	0x00000000
	.align		4
        /*0014*/ 	.word	0xfffffffd
	.align		4
        /*0018*/ 	.word	0x00000000
	.align		4
        /*001c*/ 	.word	0xfffffffc


//--------------------- .text.triton_poi_fused_max_pool2d_with_indices_22 --------------------------
	.section	.text.triton_poi_fused_max_pool2d_with_indices_22,"ax",@progbits
	.align	128
        .global         triton_poi_fused_max_pool2d_with_indices_22
        .type           triton_poi_fused_max_pool2d_with_indices_22,@function
        .size           triton_poi_fused_max_pool2d_with_indices_22,(.L_x_1 - triton_poi_fused_max_pool2d_with_indices_22)
        .other          triton_poi_fused_max_pool2d_with_indices_22,@"STO_CUDA_ENTRY STV_DEFAULT"
triton_poi_fused_max_pool2d_with_indices_22:
.text.triton_poi_fused_max_pool2d_with_indices_22:
[----:B------:R-:W0:Y:S02]  /*0000*/  LDC R1, c[0x0][0x28] ;  /* 0x00000a00ff017b82 */ /* 0x000e240000000800 */
[----:B------:R-:W1:Y:S01]  /*0010*/  S2R R0, SR_TID.X ;  /* 0x0000000000007919 */ /* 0x000e620000002100 */
[----:B------:R-:W-:Y:S02]  /*0020*/  CS2R R12, SRZ ;  /* 0x00000000000c7805 */ /* 0x000fe4000001ff00 */
[----:B------:R-:W-:Y:S01]  /*0030*/  CS2R R14, SRZ ;  /* 0x00000000000e7805 */ /* 0x000fe2000001ff00 */
[----:B------:R-:W-:Y:S01]  /*0040*/  ULDC.64 UR4, c[0x0][0x208] ;  /* 0x0000820000047ab9 */ /* 0x000fe20000000a00 */
[----:B------:R-:W2:Y:S01]  /*0050*/  S2R R3, SR_CTAID.X ;  /* 0x0000000000037919 */ /* 0x000ea20000002500 */
[----:B------:R-:W-:Y:S01]  /*0060*/  ULDC.64 UR6, c[0x0][0x220] ;  /* 0x0000880000067ab9 */ /* 0x000fe20000000a00 */
[----:B-1----:R-:W-:-:S05]  /*0070*/  LOP3.LUT R0, R0, 0x7f, RZ, 0xc0, !PT ;  /* 0x0000007f00007812 */ /* 0x002fca00078ec0ff */
[----:B--2---:R-:W-:Y:S02]  /*0080*/  IMAD R0, R3, 0x80, R0 ;  /* 0x0000008003007824 */ /* 0x004fe400078e0200 */
[----:B------:R-:W1:Y:S03]  /*0090*/  LDC.64 R2, c[0x0][0x210] ;  /* 0x00008400ff027b82 */ /* 0x000e660000000a00 */
[----:B------:R-:W-:Y:S02]  /*00a0*/  SHF.R.S32.HI R5, RZ, 0x1f, R0 ;  /* 0x0000001fff057819 */ /* 0x000fe40000011400 */
[----:B------:R-:W-:Y:S02]  /*00b0*/  ISETP.GE.AND P0, PT, R0, 0x400, PT ;  /* 0x000004000000780c */ /* 0x000fe40003f06270 */
[----:B------:R-:W-:-:S05]  /*00c0*/  LEA.HI R5, R5, R0, RZ, 0x8 ;  /* 0x0000000005057211 */ /* 0x000fca00078f40ff */
[C---:B------:R-:W-:Y:S01]  /*00d0*/  IMAD.SHL.U32 R4, R5.reuse, 0x4, RZ ;  /* 0x0000000405047824 */ /* 0x040fe200078e00ff */
[----:B------:R-:W-:-:S04]  /*00e0*/  LOP3.LUT R5, R5, 0xffffff00, RZ, 0xc0, !PT ;  /* 0xffffff0005057812 */ /* 0x000fc800078ec0ff */
[----:B------:R-:W-:-:S04]  /*00f0*/  LOP3.LUT R4, R4, 0xfffffc00, RZ, 0xc0, !PT ;  /* 0xfffffc0004047812 */ /* 0x000fc800078ec0ff */
[----:B------:R-:W-:-:S05]  /*0100*/  IADD3 R11, R4, R0, -R5 ;  /* 0x00000000040b7210 */ /* 0x000fca0007ffe805 */
[C---:B------:R-:W-:Y:S02]  /*0110*/  VIADD R7, R11.reuse, 0x100 ;  /* 0x000001000b077836 */ /* 0x040fe40000000000 */
[----:B-1----:R-:W-:-:S04]  /*0120*/  IMAD.WIDE R4, R11, 0x4, R2 ;  /* 0x000000040b047825 */ /* 0x002fc800078e0202 */
[--C-:B------:R-:W-:Y:S01]  /*0130*/  IMAD.WIDE R6, R7, 0x4, R2.reuse ;  /* 0x0000000407067825 */ /* 0x100fe200078e0202 */
[----:B------:R-:W2:Y:S03]  /*0140*/  @!P0 LDG.E R12, desc[UR4][R4.64] ;  /* 0x00000004040c8981 */ /* 0x000ea6000c1e1900 */
[----:B------:R-:W-:Y:S01]  /*0150*/  VIADD R9, R11, 0x200 ;  /* 0x000002000b097836 */ /* 0x000fe20000000000 */
[----:B------:R-:W2:Y:S03]  /*0160*/  @!P0 LDG.E R15, desc[UR4][R6.64] ;  /* 0x00000004060f8981 */ /* 0x000ea6000c1e1900 */
[----:B------:R-:W-:-:S04]  /*0170*/  IMAD.WIDE R8, R9, 0x4, R2 ;  /* 0x0000000409087825 */ /* 0x000fc800078e0202 */
[----:B------:R-:W-:Y:S01]  /*0180*/  VIADD R11, R11, 0x300 ;  /* 0x000003000b0b7836 */ /* 0x000fe20000000000 */
[----:B------:R-:W3:Y:S03]  /*0190*/  @!P0 LDG.E R14, desc[UR4][R8.64] ;  /* 0x00000004080e8981 */ /* 0x000ee6000c1e1900 */
[----:B------:R-:W-:Y:S02]  /*01a0*/  IMAD.WIDE R2, R11, 0x4, R2 ;  /* 0x000000040b027825 */ /* 0x000fe400078e0202 */
[----:B------:R-:W1:Y:S03]  /*01b0*/  LDC.64 R10, c[0x0][0x218] ;  /* 0x00008600ff0a7b82 */ /* 0x000e660000000a00 */
[----:B------:R1:W4:Y:S02]  /*01c0*/  @!P0 LDG.E R13, desc[UR4][R2.64] ;  /* 0x00000004020d8981 */ /* 0x000324000c1e1900 */
[----:B-1----:R-:W-:Y:S01]  /*01d0*/  IMAD.WIDE R2, R0, 0x4, R10 ;  /* 0x0000000400027825 */ /* 0x002fe200078e020a */
[----:B--2---:R-:W-:-:S02]  /*01e0*/  FSETP.GT.AND P3, PT, R15, R12, PT ;  /* 0x0000000c0f00720b */ /* 0x004fc40003f64000 */
[----:B------:R-:W-:Y:S02]  /*01f0*/  FSETP.NAN.AND P1, PT, R15, R15, PT ;  /* 0x0000000f0f00720b */ /* 0x000fe40003f28000 */
[----:B---3--:R-:W-:-:S09]  /*0200*/  FSETP.NAN.AND P4, PT, R14, R14, PT ;  /* 0x0000000e0e00720b */ /* 0x008fd20003f88000 */
[----:B------:R-:W-:Y:S02]  /*0210*/  @!P3 FSEL R15, R15, R12, P1 ;  /* 0x0000000c0f0fb208 */ /* 0x000fe40000800000 */
[----:B----4-:R-:W-:Y:S02]  /*0220*/  FSETP.NAN.AND P2, PT, R13, R13, PT ;  /* 0x0000000d0d00720b */ /* 0x010fe40003f48000 */
[----:B------:R-:W-:-:S04]  /*0230*/  FSETP.GEU.AND P1, PT, R15, R14, PT ;  /* 0x0000000e0f00720b */ /* 0x000fc80003f2e000 */
[----:B------:R-:W-:-:S04]  /*0240*/  @!P4 FSEL R14, R14, R15, !P1 ;  /* 0x0000000f0e0ec208 */ /* 0x000fc80004800000 */
[----:B------:R-:W-:Y:S02]  /*0250*/  FSETP.GEU.AND P4, PT, R14, R13, PT ;  /* 0x0000000d0e00720b */ /* 0x000fe40003f8e000 */
[----:B------:R-:W-:Y:S02]  /*0260*/  SEL R5, RZ, 0x1, !P3 ;  /* 0x00000001ff057807 */ /* 0x000fe40005800000 */
[----:B------:R-:W-:Y:S02]  /*0270*/  @!P2 SEL R13, R13, R14, !P4 ;  /* 0x0000000e0d0da207 */ /* 0x000fe40006000000 */
[----:B------:R-:W-:Y:S02]  /*0280*/  IADD3 R4, P2, R0, UR6, RZ ;  /* 0x0000000600047c10 */ /* 0x000fe4000ff5e0ff */
[----:B------:R-:W-:Y:S01]  /*0290*/  SEL R6, R5, 0x2, P1 ;  /* 0x0000000205067807 */ /* 0x000fe20000800000 */
[----:B------:R1:W-:Y:S01]  /*02a0*/  @!P0 STG.E desc[UR4][R2.64], R13 ;  /* 0x0000000d02008986 */ /* 0x0003e2000c101904 */
[----:B------:R-:W-:-:S02]  /*02b0*/  LEA.HI.X.SX32 R5, R0, UR7, 0x1, P2 ;  /* 0x0000000700057c11 */ /* 0x000fc400090f0eff */
[----:B------:R-:W-:Y:S01]  /*02c0*/  SEL R7, R6, 0x3, P4 ;  /* 0x0000000306077807 */ /* 0x000fe20002000000 */
[----:B------:R-:W-:Y:S06]  /*02d0*/  @P0 EXIT ;  /* 0x000000000000094d */ /* 0x000fec0003800000 */
[----:B------:R-:W-:Y:S01]  /*02e0*/  STG.E.U8 desc[UR4][R4.64], R7 ;  /* 0x0000000704007986 */ /* 0x000fe2000c101104 */
[----:B------:R-:W-:Y:S05]  /*02f0*/  EXIT ;  /* 0x000000000000794d */ /* 0x000fea0003800000 */
.L_x_0:
[----:B------:R-:W-:-:S00]  /*0300*/  BRA `(.L_x_0) ;  /* 0xfffffffc00fc7947 */ /* 0x000fc0000383ffff */
[----:B------:R-:W-:-:S00]  /*0310*/  NOP ;  /* 0x0000000000007918 */ /* 0x000fc00000000000 */
        /* <DEDUP_REMOVED lines=14> */
.L_x_1:


//--------------------- .nv.constant0.triton_poi_fused_max_pool2d_with_indices_22 --------------------------
	.section	.nv.constant0.triton_poi_fused_max_pool2d_with_indices_22,"a",@progbits
	.sectionflags	@""
	.align	4
.nv.constant0.triton_poi_fused_max_pool2d_with_indices_22:
	.zero		556
